//
// Generated by NVIDIA NVVM Compiler
//
// Compiler Build ID: CL-36424714
// Cuda compilation tools, release 13.0, V13.0.88
// Based on NVVM 20.0.0
//

.version 9.0
.target sm_100
.address_size 64

	// .globl	_Z11prime_countPi
// _ZZ11prime_countPiE9tmp_count has been demoted

.visible .entry _Z11prime_countPi(
	.param .u64 .ptr .align 1 _Z11prime_countPi_param_0
)
{
	.reg .pred 	%p<41>;
	.reg .b32 	%r<122>;
	.reg .b64 	%rd<5>;
	// demoted variable
	.shared .align 4 .b8 _ZZ11prime_countPiE9tmp_count[1024];
	ld.param.u64 	%rd1, [_Z11prime_countPi_param_0];
	mov.u32 	%r1, %ctaid.x;
	mov.u32 	%r11, %ntid.x;
	mov.u32 	%r2, %tid.x;
	mad.lo.s32 	%r3, %r1, %r11, %r2;
	setp.gt.s32 	%p1, %r3, 999999;
	shl.b32 	%r12, %r2, 2;
	mov.u32 	%r13, _ZZ11prime_countPiE9tmp_count;
	add.s32 	%r4, %r13, %r12;
	@%p1 bra 	$L__BB0_2;
	mov.b32 	%r14, 0;
	st.shared.u32 	[%r4], %r14;
$L__BB0_2:
	add.s32 	%r15, %r3, -3;
	setp.gt.u32 	%p2, %r15, 999996;
	@%p2 bra 	$L__BB0_7;
	mov.b32 	%r119, 2;
	bra.uni 	$L__BB0_5;
$L__BB0_4:
	add.s32 	%r119, %r119, 1;
	setp.eq.s32 	%p4, %r119, %r3;
	@%p4 bra 	$L__BB0_12;
$L__BB0_5:
	rem.u32 	%r17, %r3, %r119;
	setp.eq.s32 	%p3, %r17, 0;
	@%p3 bra 	$L__BB0_6;
	bra.uni 	$L__BB0_4;
$L__BB0_6:
	mov.b32 	%r19, 0;
	st.shared.u32 	[%r4], %r19;
$L__BB0_7:
	setp.gt.s32 	%p5, %r3, 999999;
	bar.sync 	0;
	setp.ne.s32 	%p6, %r2, 0;
	or.pred  	%p7, %p6, %p5;
	@%p7 bra 	$L__BB0_11;
	mov.b32 	%r121, 0;
	mov.b32 	%r120, 64;
$L__BB0_9:
	add.s32 	%r23, %r13, %r120;
	ld.shared.u32 	%r24, [%r23+-64];
	setp.eq.s32 	%p8, %r24, 1;
	selp.u32 	%r25, 1, 0, %p8;
	add.s32 	%r26, %r121, %r25;
	ld.shared.u32 	%r27, [%r23+-60];
	setp.eq.s32 	%p9, %r27, 1;
	selp.u32 	%r28, 1, 0, %p9;
	add.s32 	%r29, %r26, %r28;
	ld.shared.u32 	%r30, [%r23+-56];
	setp.eq.s32 	%p10, %r30, 1;
	selp.u32 	%r31, 1, 0, %p10;
	add.s32 	%r32, %r29, %r31;
	ld.shared.u32 	%r33, [%r23+-52];
	setp.eq.s32 	%p11, %r33, 1;
	selp.u32 	%r34, 1, 0, %p11;
	add.s32 	%r35, %r32, %r34;
	ld.shared.u32 	%r36, [%r23+-48];
	setp.eq.s32 	%p12, %r36, 1;
	selp.u32 	%r37, 1, 0, %p12;
	add.s32 	%r38, %r35, %r37;
	ld.shared.u32 	%r39, [%r23+-44];
	setp.eq.s32 	%p13, %r39, 1;
	selp.u32 	%r40, 1, 0, %p13;
	add.s32 	%r41, %r38, %r40;
	ld.shared.u32 	%r42, [%r23+-40];
	setp.eq.s32 	%p14, %r42, 1;
	selp.u32 	%r43, 1, 0, %p14;
	add.s32 	%r44, %r41, %r43;
	ld.shared.u32 	%r45, [%r23+-36];
	setp.eq.s32 	%p15, %r45, 1;
	selp.u32 	%r46, 1, 0, %p15;
	add.s32 	%r47, %r44, %r46;
	ld.shared.u32 	%r48, [%r23+-32];
	setp.eq.s32 	%p16, %r48, 1;
	selp.u32 	%r49, 1, 0, %p16;
	add.s32 	%r50, %r47, %r49;
	ld.shared.u32 	%r51, [%r23+-28];
	setp.eq.s32 	%p17, %r51, 1;
	selp.u32 	%r52, 1, 0, %p17;
	add.s32 	%r53, %r50, %r52;
	ld.shared.u32 	%r54, [%r23+-24];
	setp.eq.s32 	%p18, %r54, 1;
	selp.u32 	%r55, 1, 0, %p18;
	add.s32 	%r56, %r53, %r55;
	ld.shared.u32 	%r57, [%r23+-20];
	setp.eq.s32 	%p19, %r57, 1;
	selp.u32 	%r58, 1, 0, %p19;
	add.s32 	%r59, %r56, %r58;
	ld.shared.u32 	%r60, [%r23+-16];
	setp.eq.s32 	%p20, %r60, 1;
	selp.u32 	%r61, 1, 0, %p20;
	add.s32 	%r62, %r59, %r61;
	ld.shared.u32 	%r63, [%r23+-12];
	setp.eq.s32 	%p21, %r63, 1;
	selp.u32 	%r64, 1, 0, %p21;
	add.s32 	%r65, %r62, %r64;
	ld.shared.u32 	%r66, [%r23+-8];
	setp.eq.s32 	%p22, %r66, 1;
	selp.u32 	%r67, 1, 0, %p22;
	add.s32 	%r68, %r65, %r67;
	ld.shared.u32 	%r69, [%r23+-4];
	setp.eq.s32 	%p23, %r69, 1;
	selp.u32 	%r70, 1, 0, %p23;
	add.s32 	%r71, %r68, %r70;
	ld.shared.u32 	%r72, [%r23];
	setp.eq.s32 	%p24, %r72, 1;
	selp.u32 	%r73, 1, 0, %p24;
	add.s32 	%r74, %r71, %r73;
	ld.shared.u32 	%r75, [%r23+4];
	setp.eq.s32 	%p25, %r75, 1;
	selp.u32 	%r76, 1, 0, %p25;
	add.s32 	%r77, %r74, %r76;
	ld.shared.u32 	%r78, [%r23+8];
	setp.eq.s32 	%p26, %r78, 1;
	selp.u32 	%r79, 1, 0, %p26;
	add.s32 	%r80, %r77, %r79;
	ld.shared.u32 	%r81, [%r23+12];
	setp.eq.s32 	%p27, %r81, 1;
	selp.u32 	%r82, 1, 0, %p27;
	add.s32 	%r83, %r80, %r82;
	ld.shared.u32 	%r84, [%r23+16];
	setp.eq.s32 	%p28, %r84, 1;
	selp.u32 	%r85, 1, 0, %p28;
	add.s32 	%r86, %r83, %r85;
	ld.shared.u32 	%r87, [%r23+20];
	setp.eq.s32 	%p29, %r87, 1;
	selp.u32 	%r88, 1, 0, %p29;
	add.s32 	%r89, %r86, %r88;
	ld.shared.u32 	%r90, [%r23+24];
	setp.eq.s32 	%p30, %r90, 1;
	selp.u32 	%r91, 1, 0, %p30;
	add.s32 	%r92, %r89, %r91;
	ld.shared.u32 	%r93, [%r23+28];
	setp.eq.s32 	%p31, %r93, 1;
	selp.u32 	%r94, 1, 0, %p31;
	add.s32 	%r95, %r92, %r94;
	ld.shared.u32 	%r96, [%r23+32];
	setp.eq.s32 	%p32, %r96, 1;
	selp.u32 	%r97, 1, 0, %p32;
	add.s32 	%r98, %r95, %r97;
	ld.shared.u32 	%r99, [%r23+36];
	setp.eq.s32 	%p33, %r99, 1;
	selp.u32 	%r100, 1, 0, %p33;
	add.s32 	%r101, %r98, %r100;
	ld.shared.u32 	%r102, [%r23+40];
	setp.eq.s32 	%p34, %r102, 1;
	selp.u32 	%r103, 1, 0, %p34;
	add.s32 	%r104, %r101, %r103;
	ld.shared.u32 	%r105, [%r23+44];
	setp.eq.s32 	%p35, %r105, 1;
	selp.u32 	%r106, 1, 0, %p35;
	add.s32 	%r107, %r104, %r106;
	ld.shared.u32 	%r108, [%r23+48];
	setp.eq.s32 	%p36, %r108, 1;
	selp.u32 	%r109, 1, 0, %p36;
	add.s32 	%r110, %r107, %r109;
	ld.shared.u32 	%r111, [%r23+52];
	setp.eq.s32 	%p37, %r111, 1;
	selp.u32 	%r112, 1, 0, %p37;
	add.s32 	%r113, %r110, %r112;
	ld.shared.u32 	%r114, [%r23+56];
	setp.eq.s32 	%p38, %r114, 1;
	selp.u32 	%r115, 1, 0, %p38;
	add.s32 	%r116, %r113, %r115;
	ld.shared.u32 	%r117, [%r23+60];
	setp.eq.s32 	%p39, %r117, 1;
	selp.u32 	%r118, 1, 0, %p39;
	add.s32 	%r121, %r116, %r118;
	add.s32 	%r120, %r120, 128;
	setp.ne.s32 	%p40, %r120, 1088;
	@%p40 bra 	$L__BB0_9;
	cvta.to.global.u64 	%rd2, %rd1;
	mul.wide.u32 	%rd3, %r1, 4;
	add.s64 	%rd4, %rd2, %rd3;
	st.global.u32 	[%rd4], %r121;
$L__BB0_11:
	ret;
$L__BB0_12:
	mov.b32 	%r18, 1;
	st.shared.u32 	[%r4], %r18;
	bra.uni 	$L__BB0_7;

}


// ===== COMPILED SASS (sm_100) =====

	.target	sm_100

	.elftype	@"ET_EXEC"


//--------------------- .note.nv.tkinfo           --------------------------
	.section	.note.nv.tkinfo,"",@"SHT_NOTE"
	.sectionflags	@"SHF_NOTE_NV_TKINFO"
	.tkinfo
        /*0018*/ 	.word	0x00000002
        /*0030*/ 	.string	""
        /*0030*/ 	.string	"ptxas"
        /*0030*/ 	.string	"Cuda compilation tools, release 13.0, V13.0.88"
        /*0030*/ 	.string	"Build cuda_13.0.r13.0/compiler.36424714_0"
        /*0030*/ 	.string	"-arch sm_100 -m 64 "



//--------------------- .note.nv.cuinfo           --------------------------
	.section	.note.nv.cuinfo,"",@"SHT_NOTE"
	.sectionflags	@"SHF_NOTE_NV_CUINFO"
        /*0018*/ 	.short	0x0002
        /*001a*/ 	.short	0x0064
        /*001c*/ 	.short	0x0082
	.zero		2


//--------------------- .nv.info                  --------------------------
	.section	.nv.info,"",@"SHT_CUDA_INFO"
	.align	4


	//----- nvinfo : EIATTR_REGCOUNT
	.align		4
        /*0000*/ 	.byte	0x04, 0x2f
        /*0002*/ 	.short	(.L_1 - .L_0)
	.align		4
.L_0:
        /*0004*/ 	.word	index@(_Z11prime_countPi)
        /*0008*/ 	.word	0x00000012


	//----- nvinfo : EIATTR_FRAME_SIZE
	.align		4
.L_1:
        /*000c*/ 	.byte	0x04, 0x11
        /*000e*/ 	.short	(.L_3 - .L_2)
	.align		4
.L_2:
        /*0010*/ 	.word	index@(_Z11prime_countPi)
        /*0014*/ 	.word	0x00000000


	//----- nvinfo : EIATTR_MIN_STACK_SIZE
	.align		4
.L_3:
        /*0018*/ 	.byte	0x04, 0x12
        /*001a*/ 	.short	(.L_5 - .L_4)
	.align		4
.L_4:
        /*001c*/ 	.word	index@(_Z11prime_countPi)
        /*0020*/ 	.word	0x00000000
.L_5:


//--------------------- .nv.compat                --------------------------
	.section	.nv.compat,"",@"SHT_CUDA_COMPAT_INFO"
	.align	4
        /*0000*/ 	.byte	0x02, 0x09, 0x00, 0x00, 0x02, 0x02, 0x01, 0x00, 0x02, 0x05, 0x05, 0x00, 0x03, 0x07, 0x01, 0x01
        /*0010*/ 	.byte	0x02, 0x03, 0x00, 0x00, 0x02, 0x06, 0x01, 0x00, 0x04, 0x0b, 0x08, 0x00, 0x09, 0x00, 0x00, 0x00
        /*0020*/ 	.byte	0x00, 0x00, 0x00, 0x00


//--------------------- .nv.info._Z11prime_countPi --------------------------
	.section	.nv.info._Z11prime_countPi,"",@"SHT_CUDA_INFO"
	.sectionflags	@""
	.align	4


	//----- nvinfo : EIATTR_CUDA_API_VERSION
	.align		4
        /*0000*/ 	.byte	0x04, 0x37
        /*0002*/ 	.short	(.L_7 - .L_6)
.L_6:
        /*0004*/ 	.word	0x00000082


	//----- nvinfo : EIATTR_KPARAM_INFO
	.align		4
.L_7:
        /*0008*/ 	.byte	0x04, 0x17
        /*000a*/ 	.short	(.L_9 - .L_8)
.L_8:
        /*000c*/ 	.word	0x00000000
        /*0010*/ 	.short	0x0000
        /*0012*/ 	.short	0x0000
        /*0014*/ 	.byte	0x00, 0xf5, 0x21, 0x00


	//----- nvinfo : EIATTR_SPARSE_MMA_MASK
	.align		4
.L_9:
        /*0018*/ 	.byte	0x03, 0x50
        /*001a*/ 	.short	0x0000


	//----- nvinfo : EIATTR_MAXREG_COUNT
	.align		4
        /*001c*/ 	.byte	0x03, 0x1b
        /*001e*/ 	.short	0x00ff


	//----- nvinfo : EIATTR_NUM_BARRIERS
	.align		4
        /*0020*/ 	.byte	0x02, 0x4c
        /*0022*/ 	.byte	0x01
	.zero		1


	//----- nvinfo : EIATTR_MERCURY_ISA_VERSION
	.align		4
        /*0024*/ 	.byte	0x03, 0x5f
        /*0026*/ 	.short	0x0101


	//----- nvinfo : EIATTR_VRC_CTA_INIT_COUNT
	.align		4
        /*0028*/ 	.byte	0x02, 0x4a
	.zero		1
	.zero		1


	//----- nvinfo : EIATTR_EXIT_INSTR_OFFSETS
	.align		4
        /*002c*/ 	.byte	0x04, 0x1c
        /*002e*/ 	.short	(.L_11 - .L_10)


	//   ....[0]....
.L_10:
        /*0030*/ 	.word	0x00000320


	//   ....[1]....
        /*0034*/ 	.word	0x00000a50


	//----- nvinfo : EIATTR_CRS_STACK_SIZE
	.align		4
.L_11:
        /*0038*/ 	.byte	0x04, 0x1e
        /*003a*/ 	.short	(.L_13 - .L_12)
.L_12:
        /*003c*/ 	.word	0x00000000


	//----- nvinfo : EIATTR_CBANK_PARAM_SIZE
	.align		4
.L_13:
        /*0040*/ 	.byte	0x03, 0x19
        /*0042*/ 	.short	0x0008


	//----- nvinfo : EIATTR_PARAM_CBANK
	.align		4
        /*0044*/ 	.byte	0x04, 0x0a
        /*0046*/ 	.short	(.L_15 - .L_14)
	.align		4
.L_14:
        /*0048*/ 	.word	index@(.nv.constant0._Z11prime_countPi)
        /*004c*/ 	.short	0x0380
        /*004e*/ 	.short	0x0008


	//----- nvinfo : EIATTR_SW_WAR
	.align		4
.L_15:
        /*0050*/ 	.byte	0x04, 0x36
        /*0052*/ 	.short	(.L_17 - .L_16)
.L_16:
        /*0054*/ 	.word	0x00000008
.L_17:


//--------------------- .nv.callgraph             --------------------------
	.section	.nv.callgraph,"",@"SHT_CUDA_CALLGRAPH"
	.align	4
	.sectionentsize	8
	.align		4
        /*0000*/ 	.word	0x00000000
	.align		4
        /*0004*/ 	.word	0xffffffff
	.align		4
        /*0008*/ 	.word	0x00000000
	.align		4
        /*000c*/ 	.word	0xfffffffe
	.align		4
        /*0010*/ 	.word	0x00000000
	.align		4
        /*0014*/ 	.word	0xfffffffd
	.align		4
        /*0018*/ 	.word	0x00000000
	.align		4
        /*001c*/ 	.word	0xfffffffc


//--------------------- .text._Z11prime_countPi   --------------------------
	.section	.text._Z11prime_countPi,"ax",@progbits
	.align	128
        .global         _Z11prime_countPi
        .type           _Z11prime_countPi,@function
        .size           _Z11prime_countPi,(.L_x_7 - _Z11prime_countPi)
        .other          _Z11prime_countPi,@"STO_CUDA_ENTRY STV_DEFAULT"
_Z11prime_countPi:
.text._Z11prime_countPi:
[----:B------:R-:W-:Y:S01]  /*0000*/  LDC R1, c[0x0][0x37c] ;  /* 0x0000df00ff017b82 */ /* 0x000fe20000000800 */
[----:B------:R-:W0:Y:S01]  /*0010*/  S2R R0, SR_CTAID.X ;  /* 0x0000000000007919 */ /* 0x000e220000002500 */
[----:B------:R-:W0:Y:S06]  /*0020*/  LDCU UR4, c[0x0][0x360] ;  /* 0x00006c00ff0477ac */ /* 0x000e2c0008000800 */
[----:B------:R-:W1:Y:S01]  /*0030*/  S2UR UR5, SR_CgaCtaId ;  /* 0x00000000000579c3 */ /* 0x000e620000008800 */
[----:B------:R-:W-:Y:S01]  /*0040*/  BSSY.RECONVERGENT B0, `(.L_x_0) ;  /* 0x0000029000007945 */ /* 0x000fe20003800200 */
[----:B------:R-:W0:Y:S02]  /*0050*/  S2R R9, SR_TID.X ;  /* 0x0000000000097919 */ /* 0x000e240000002100 */
[----:B0-----:R-:W-:Y:S01]  /*0060*/  IMAD R4, R0, UR4, R9 ;  /* 0x0000000400047c24 */ /* 0x001fe2000f8e0209 */
[----:B------:R-:W-:-:S02]  /*0070*/  UMOV UR4, 0x400 ;  /* 0x0000040000047882 */ /* 0x000fc40000000000 */
[----:B-1----:R-:W-:Y:S01]  /*0080*/  ULEA UR4, UR5, UR4, 0x18 ;  /* 0x0000000405047291 */ /* 0x002fe2000f8ec0ff */
[C---:B------:R-:W-:Y:S01]  /*0090*/  VIADD R2, R4.reuse, 0xfffffffd ;  /* 0xfffffffd04027836 */ /* 0x040fe20000000000 */
[----:B------:R-:W-:-:S04]  /*00a0*/  ISETP.GT.AND P0, PT, R4, 0xf423f, PT ;  /* 0x000f423f0400780c */ /* 0x000fc80003f04270 */
[----:B------:R-:W-:-:S09]  /*00b0*/  LEA R5, R9, UR4, 0x2 ;  /* 0x0000000409057c11 */ /* 0x000fd2000f8e10ff */
[----:B------:R0:W-:Y:S01]  /*00c0*/  @!P0 STS [R5], RZ ;  /* 0x000000ff05008388 */ /* 0x0001e20000000800 */
[----:B------:R-:W-:-:S13]  /*00d0*/  ISETP.GT.U32.AND P0, PT, R2, 0xf423c, PT ;  /* 0x000f423c0200780c */ /* 0x000fda0003f04070 */
[----:B0-----:R-:W-:Y:S05]  /*00e0*/  @P0 BRA `(.L_x_1) ;  /* 0x0000000000780947 */ /* 0x001fea0003800000 */
[----:B------:R-:W-:Y:S01]  /*00f0*/  BSSY.RELIABLE B1, `(.L_x_2) ;  /* 0x0000019000017945 */ /* 0x000fe20003800100 */
[----:B------:R-:W-:-:S07]  /*0100*/  IMAD.MOV.U32 R7, RZ, RZ, 0x2 ;  /* 0x00000002ff077424 */ /* 0x000fce00078e00ff */
.L_x_4:
[----:B------:R-:W0:Y:S01]  /*0110*/  I2F.U32.RP R6, R7 ;  /* 0x0000000700067306 */ /* 0x000e220000209000 */
[----:B------:R-:W-:-:S07]  /*0120*/  ISETP.NE.U32.AND P1, PT, R7, RZ, PT ;  /* 0x000000ff0700720c */ /* 0x000fce0003f25070 */
[----:B0-----:R-:W0:Y:S02]  /*0130*/  MUFU.RCP R6, R6 ;  /* 0x0000000600067308 */ /* 0x001e240000001000 */
[----:B0-----:R-:W-:-:S06]  /*0140*/  VIADD R2, R6, 0xffffffe ;  /* 0x0ffffffe06027836 */ /* 0x001fcc0000000000 */
[----:B------:R0:W1:Y:S02]  /*0150*/  F2I.FTZ.U32.TRUNC.NTZ R3, R2 ;  /* 0x0000000200037305 */ /* 0x000064000021f000 */
[----:B0-----:R-:W-:Y:S01]  /*0160*/  IMAD.MOV.U32 R2, RZ, RZ, RZ ;  /* 0x000000ffff027224 */ /* 0x001fe200078e00ff */
[----:B-1----:R-:W-:-:S05]  /*0170*/  IADD3 R8, PT, PT, RZ, -R3, RZ ;  /* 0x80000003ff087210 */ /* 0x002fca0007ffe0ff */
[----:B------:R-:W-:-:S04]  /*0180*/  IMAD R11, R8, R7, RZ ;  /* 0x00000007080b7224 */ /* 0x000fc800078e02ff */
[----:B------:R-:W-:-:S06]  /*0190*/  IMAD.HI.U32 R3, R3, R11, R2 ;  /* 0x0000000b03037227 */ /* 0x000fcc00078e0002 */
[----:B------:R-:W-:-:S04]  /*01a0*/  IMAD.HI.U32 R3, R3, R4, RZ ;  /* 0x0000000403037227 */ /* 0x000fc800078e00ff */
[----:B------:R-:W-:-:S04]  /*01b0*/  IMAD.MOV R3, RZ, RZ, -R3 ;  /* 0x000000ffff037224 */ /* 0x000fc800078e0a03 */
[----:B------:R-:W-:-:S05]  /*01c0*/  IMAD R8, R7, R3, R4 ;  /* 0x0000000307087224 */ /* 0x000fca00078e0204 */
[----:B------:R-:W-:-:S13]  /*01d0*/  ISETP.GE.U32.AND P0, PT, R8, R7, PT ;  /* 0x000000070800720c */ /* 0x000fda0003f06070 */
[----:B------:R-:W-:-:S05]  /*01e0*/  @P0 IMAD.IADD R8, R8, 0x1, -R7 ;  /* 0x0000000108080824 */ /* 0x000fca00078e0a07 */
[----:B------:R-:W-:-:S13]  /*01f0*/  ISETP.GE.U32.AND P0, PT, R8, R7, PT ;  /* 0x000000070800720c */ /* 0x000fda0003f06070 */
[-C--:B------:R-:W-:Y:S02]  /*0200*/  @P0 IADD3 R8, PT, PT, R8, -R7.reuse, RZ ;  /* 0x8000000708080210 */ /* 0x080fe40007ffe0ff */
[----:B------:R-:W-:-:S04]  /*0210*/  @!P1 LOP3.LUT R8, RZ, R7, RZ, 0x33, !PT ;  /* 0x00000007ff089212 */ /* 0x000fc800078e33ff */
[----:B------:R-:W-:-:S13]  /*0220*/  ISETP.NE.AND P0, PT, R8, RZ, PT ;  /* 0x000000ff0800720c */ /* 0x000fda0003f05270 */
[----:B------:R-:W-:Y:S05]  /*0230*/  @!P0 BREAK.RELIABLE B1 ;  /* 0x0000000000018942 */ /* 0x000fea0003800100 */
[----:B------:R-:W-:Y:S05]  /*0240*/  @!P0 BRA `(.L_x_3) ;  /* 0x00000000001c8947 */ /* 0x000fea0003800000 */
[----:B------:R-:W-:-:S05]  /*0250*/  VIADD R7, R7, 0x1 ;  /* 0x0000000107077836 */ /* 0x000fca0000000000 */
[----:B------:R-:W-:-:S13]  /*0260*/  ISETP.NE.AND P0, PT, R7, R4, PT ;  /* 0x000000040700720c */ /* 0x000fda0003f05270 */
[----:B------:R-:W-:Y:S05]  /*0270*/  @P0 BRA `(.L_x_4) ;  /* 0xfffffffc00a40947 */ /* 0x000fea000383ffff */
[----:B------:R-:W-:Y:S05]  /*0280*/  BSYNC.RELIABLE B1 ;  /* 0x0000000000017941 */ /* 0x000fea0003800100 */
.L_x_2:
[----:B------:R-:W-:-:S05]  /*0290*/  IMAD.MOV.U32 R2, RZ, RZ, 0x1 ;  /* 0x00000001ff027424 */ /* 0x000fca00078e00ff */
[----:B------:R0:W-:Y:S01]  /*02a0*/  STS [R5], R2 ;  /* 0x0000000205007388 */ /* 0x0001e20000000800 */
[----:B------:R-:W-:Y:S05]  /*02b0*/  BRA `(.L_x_1) ;  /* 0x0000000000047947 */ /* 0x000fea0003800000 */
.L_x_3:
[----:B------:R1:W-:Y:S02]  /*02c0*/  STS [R5], RZ ;  /* 0x000000ff05007388 */ /* 0x0003e40000000800 */
.L_x_1:
[----:B------:R-:W-:Y:S05]  /*02d0*/  BSYNC.RECONVERGENT B0 ;  /* 0x0000000000007941 */ /* 0x000fea0003800200 */
.L_x_0:
[----:B------:R-:W-:Y:S05]  /*02e0*/  WARPSYNC.ALL ;  /* 0x0000000000007948 */ /* 0x000fea0003800000 */
[----:B------:R-:W-:Y:S01]  /*02f0*/  BAR.SYNC.DEFER_BLOCKING 0x0 ;  /* 0x0000000000007b1d */ /* 0x000fe20000010000 */
[----:B------:R-:W-:-:S04]  /*0300*/  ISETP.GT.AND P0, PT, R4, 0xf423f, PT ;  /* 0x000f423f0400780c */ /* 0x000fc80003f04270 */
[----:B------:R-:W-:-:S13]  /*0310*/  ISETP.NE.OR P0, PT, R9, RZ, P0 ;  /* 0x000000ff0900720c */ /* 0x000fda0000705670 */
[----:B------:R-:W-:Y:S05]  /*0320*/  @P0 EXIT ;  /* 0x000000000000094d */ /* 0x000fea0003800000 */
[----:B0-----:R-:W-:Y:S02]  /*0330*/  HFMA2 R2, -RZ, RZ, 0, 3.814697265625e-06 ;  /* 0x00000040ff027431 */ /* 0x001fe400000001ff */
[----:B------:R-:W-:Y:S01]  /*0340*/  IMAD.MOV.U32 R9, RZ, RZ, RZ ;  /* 0x000000ffff097224 */ /* 0x000fe200078e00ff */
[----:B------:R-:W0:Y:S01]  /*0350*/  LDCU.64 UR6, c[0x0][0x358] ;  /* 0x00006b00ff0677ac */ /* 0x000e220008000a00 */
[----:B------:R-:W-:-:S05]  /*0360*/  NOP ;  /* 0x0000000000007918 */ /* 0x000fca0000000000 */
.L_x_5:
[----:B------:R-:W2:Y:S01]  /*0370*/  LDS.128 R12, [R2+UR4+-0x40] ;  /* 0xffffc004020c7984 */ /* 0x000ea20008000c00 */
[----:B------:R-:W-:-:S03]  /*0380*/  VIADD R3, R9, 0x1 ;  /* 0x0000000109037836 */ /* 0x000fc60000000000 */
[----:B-1----:R-:W1:Y:S01]  /*0390*/  LDS.128 R4, [R2+UR4+-0x30] ;  /* 0xffffd00402047984 */ /* 0x002e620008000c00 */
[----:B--2---:R-:W-:Y:S02]  /*03a0*/  ISETP.NE.AND P0, PT, R12, 0x1, PT ;  /* 0x000000010c00780c */ /* 0x004fe40003f05270 */
[----:B------:R-:W-:-:S11]  /*03b0*/  ISETP.NE.AND P1, PT, R13, 0x1, PT ;  /* 0x000000010d00780c */ /* 0x000fd60003f25270 */
[----:B------:R-:W-:Y:S01]  /*03c0*/  @P0 IMAD.MOV R3, RZ, RZ, R9 ;  /* 0x000000ffff030224 */ /* 0x000fe200078e0209 */
[----:B------:R-:W-:Y:S01]  /*03d0*/  ISETP.NE.AND P0, PT, R14, 0x1, PT ;  /* 0x000000010e00780c */ /* 0x000fe20003f05270 */
[----:B------:R-:W2:Y:S02]  /*03e0*/  LDS.128 R8, [R2+UR4+-0x20] ;  /* 0xffffe00402087984 */ /* 0x000ea40008000c00 */
[C---:B------:R-:W-:Y:S01]  /*03f0*/  VIADD R12, R3.reuse, 0x1 ;  /* 0x00000001030c7836 */ /* 0x040fe20000000000 */
[----:B------:R-:W-:Y:S02]  /*0400*/  @P1 IADD3 R12, PT, PT, R3, RZ, RZ ;  /* 0x000000ff030c1210 */ /* 0x000fe40007ffe0ff */
[----:B------:R-:W-:-:S03]  /*0410*/  ISETP.NE.AND P1, PT, R15, 0x1, PT ;  /* 0x000000010f00780c */ /* 0x000fc60003f25270 */
[----:B------:R-:W-:-:S04]  /*0420*/  VIADD R3, R12, 0x1 ;  /* 0x000000010c037836 */ /* 0x000fc80000000000 */
[----:B------:R-:W-:Y:S01]  /*0430*/  @P0 IMAD.MOV R3, RZ, RZ, R12 ;  /* 0x000000ffff030224 */ /* 0x000fe200078e020c */
[----:B-1----:R-:W-:Y:S01]  /*0440*/  ISETP.NE.AND P0, PT, R4, 0x1, PT ;  /* 0x000000010400780c */ /* 0x002fe20003f05270 */
[----:B------:R-:W1:Y:S02]  /*0450*/  LDS.128 R12, [R2+UR4+-0x10] ;  /* 0xfffff004020c7984 */ /* 0x000e640008000c00 */
[C---:B------:R-:W-:Y:S02]  /*0460*/  VIADD R4, R3.reuse, 0x1 ;  /* 0x0000000103047836 */ /* 0x040fe40000000000 */
[----:B------:R-:W-:Y:S02]  /*0470*/  @P1 IADD3 R4, PT, PT, R3, RZ, RZ ;  /* 0x000000ff03041210 */ /* 0x000fe40007ffe0ff */
[----:B------:R-:W-:-:S03]  /*0480*/  ISETP.NE.AND P1, PT, R5, 0x1, PT ;  /* 0x000000010500780c */ /* 0x000fc60003f25270 */
[----:B------:R-:W-:-:S03]  /*0490*/  VIADD R3, R4, 0x1 ;  /* 0x0000000104037836 */ /* 0x000fc60000000000 */
[----:B------:R-:W-:Y:S01]  /*04a0*/  @P0 IMAD.MOV R3, RZ, RZ, R4 ;  /* 0x000000ffff030224 */ /* 0x000fe200078e0204 */
[----:B------:R-:W-:-:S03]  /*04b0*/  ISETP.NE.AND P0, PT, R6, 0x1, PT ;  /* 0x000000010600780c */ /* 0x000fc60003f05270 */
[----:B------:R-:W-:-:S03]  /*04c0*/  VIADD R4, R3, 0x1 ;  /* 0x0000000103047836 */ /* 0x000fc60000000000 */
[----:B------:R-:W-:Y:S02]  /*04d0*/  @P1 IADD3 R4, PT, PT, R3, RZ, RZ ;  /* 0x000000ff03041210 */ /* 0x000fe40007ffe0ff */
[----:B------:R-:W-:-:S03]  /*04e0*/  ISETP.NE.AND P1, PT, R7, 0x1, PT ;  /* 0x000000010700780c */ /* 0x000fc60003f25270 */
[----:B------:R-:W-:Y:S02]  /*04f0*/  VIADD R3, R4, 0x1 ;  /* 0x0000000104037836 */ /* 0x000fe40000000000 */
[----:B------:R-:W-:Y:S01]  /*0500*/  @P0 IMAD.MOV R3, RZ, RZ, R4 ;  /* 0x000000ffff030224 */ /* 0x000fe200078e0204 */
[----:B--2---:R-:W-:-:S03]  /*0510*/  ISETP.NE.AND P0, PT, R8, 0x1, PT ;  /* 0x000000010800780c */ /* 0x004fc60003f05270 */
[----:B------:R-:W-:-:S04]  /*0520*/  VIADD R4, R3, 0x1 ;  /* 0x0000000103047836 */ /* 0x000fc80000000000 */
[----:B------:R-:W-:Y:S02]  /*0530*/  @P1 IADD3 R4, PT, PT, R3, RZ, RZ ;  /* 0x000000ff03041210 */ /* 0x000fe40007ffe0ff */
[----:B------:R-:W-:-:S03]  /*0540*/  ISETP.NE.AND P1, PT, R9, 0x1, PT ;  /* 0x000000010900780c */ /* 0x000fc60003f25270 */
[----:B------:R-:W-:Y:S02]  /*0550*/  VIADD R3, R4, 0x1 ;  /* 0x0000000104037836 */ /* 0x000fe40000000000 */
[----:B------:R-:W-:Y:S01]  /*0560*/  @P0 IMAD.MOV R3, RZ, RZ, R4 ;  /* 0x000000ffff030224 */ /* 0x000fe200078e0204 */
[----:B------:R-:W-:-:S03]  /*0570*/  ISETP.NE.AND P0, PT, R10, 0x1, PT ;  /* 0x000000010a00780c */ /* 0x000fc60003f05270 */
[----:B------:R-:W-:-:S04]  /*0580*/  VIADD R4, R3, 0x1 ;  /* 0x0000000103047836 */ /* 0x000fc80000000000 */
[----:B------:R-:W-:Y:S02]  /*0590*/  @P1 IADD3 R4, PT, PT, R3, RZ, RZ ;  /* 0x000000ff03041210 */ /* 0x000fe40007ffe0ff */
[----:B------:R-:W-:Y:S02]  /*05a0*/  ISETP.NE.AND P1, PT, R11, 0x1, PT ;  /* 0x000000010b00780c */ /* 0x000fe40003f25270 */
[----:B------:R-:W2:Y:S01]  /*05b0*/  LDS.128 R8, [R2+UR4] ;  /* 0x0000000402087984 */ /* 0x000ea20008000c00 */
[----:B------:R-:W-:Y:S02]  /*05c0*/  VIADD R3, R4, 0x1 ;  /* 0x0000000104037836 */ /* 0x000fe40000000000 */
[----:B------:R-:W-:Y:S01]  /*05d0*/  @P0 IMAD.MOV R3, RZ, RZ, R4 ;  /* 0x000000ffff030224 */ /* 0x000fe200078e0204 */
[----:B-1----:R-:W-:-:S03]  /*05e0*/  ISETP.NE.AND P0, PT, R12, 0x1, PT ;  /* 0x000000010c00780c */ /* 0x002fc60003f05270 */
        /* <DEDUP_REMOVED lines=9> */
[----:B------:R-:W1:Y:S01]  /*0680*/  LDS.128 R12, [R2+UR4+0x10] ;  /* 0x00001004020c7984 */ /* 0x000e620008000c00 */
[----:B------:R-:W-:Y:S02]  /*0690*/  VIADD R3, R4, 0x1 ;  /* 0x0000000104037836 */ /* 0x000fe40000000000 */
[----:B------:R-:W-:-:S04]  /*06a0*/  @P0 IMAD.MOV R3, RZ, RZ, R4 ;  /* 0x000000ffff030224 */ /* 0x000fc800078e0204 */
[----:B------:R-:W-:Y:S01]  /*06b0*/  VIADD R4, R3, 0x1 ;  /* 0x0000000103047836 */ /* 0x000fe20000000000 */
[----:B--2---:R-:W-:-:S03]  /*06c0*/  ISETP.NE.AND P0, PT, R8, 0x1, PT ;  /* 0x000000010800780c */ /* 0x004fc60003f05270 */
[----:B------:R-:W-:Y:S02]  /*06d0*/  @P1 IADD3 R4, PT, PT, R3, RZ, RZ ;  /* 0x000000ff03041210 */ /* 0x000fe40007ffe0ff */
[----:B------:R-:W-:-:S03]  /*06e0*/  ISETP.NE.AND P1, PT, R9, 0x1, PT ;  /* 0x000000010900780c */ /* 0x000fc60003f25270 */
[----:B------:R-:W-:-:S05]  /*06f0*/  VIADD R3, R4, 0x1 ;  /* 0x0000000104037836 */ /* 0x000fca0000000000 */
[----:B------:R-:W-:Y:S01]  /*0700*/  @P0 IMAD.MOV R3, RZ, RZ, R4 ;  /* 0x000000ffff030224 */ /* 0x000fe200078e0204 */
[----:B------:R-:W-:-:S03]  /*0710*/  ISETP.NE.AND P0, PT, R10, 0x1, PT ;  /* 0x000000010a00780c */ /* 0x000fc60003f05270 */
[C---:B------:R-:W-:Y:S01]  /*0720*/  VIADD R4, R3.reuse, 0x1 ;  /* 0x0000000103047836 */ /* 0x040fe20000000000 */
[----:B------:R-:W-:Y:S02]  /*0730*/  @P1 IADD3 R4, PT, PT, R3, RZ, RZ ;  /* 0x000000ff03041210 */ /* 0x000fe40007ffe0ff */
[----:B------:R-:W-:Y:S02]  /*0740*/  ISETP.NE.AND P1, PT, R11, 0x1, PT ;  /* 0x000000010b00780c */ /* 0x000fe40003f25270 */
[----:B------:R-:W2:Y:S01]  /*0750*/  LDS.128 R8, [R2+UR4+0x20] ;  /* 0x0000200402087984 */ /* 0x000ea20008000c00 */
[----:B------:R-:W-:-:S04]  /*0760*/  VIADD R3, R4, 0x1 ;  /* 0x0000000104037836 */ /* 0x000fc80000000000 */
[----:B------:R-:W-:Y:S01]  /*0770*/  @P0 IMAD.MOV R3, RZ, RZ, R4 ;  /* 0x000000ffff030224 */ /* 0x000fe200078e0204 */
[----:B-1----:R-:W-:-:S03]  /*0780*/  ISETP.NE.AND P0, PT, R12, 0x1, PT ;  /* 0x000000010c00780c */ /* 0x002fc60003f05270 */
[C---:B------:R-:W-:Y:S02]  /*0790*/  VIADD R4, R3.reuse, 0x1 ;  /* 0x0000000103047836 */ /* 0x040fe40000000000 */
[----:B------:R-:W-:Y:S02]  /*07a0*/  @P1 IADD3 R4, PT, PT, R3, RZ, RZ ;  /* 0x000000ff03041210 */ /* 0x000fe40007ffe0ff */
[----:B------:R-:W-:-:S03]  /*07b0*/  ISETP.NE.AND P1, PT, R13, 0x1, PT ;  /* 0x000000010d00780c */ /* 0x000fc60003f25270 */
[----:B------:R-:W-:-:S03]  /*07c0*/  VIADD R3, R4, 0x1 ;  /* 0x0000000104037836 */ /* 0x000fc60000000000 */
[----:B------:R-:W-:Y:S01]  /*07d0*/  @P0 IMAD.MOV R3, RZ, RZ, R4 ;  /* 0x000000ffff030224 */ /* 0x000fe200078e0204 */
[----:B------:R-:W-:-:S04]  /*07e0*/  ISETP.NE.AND P0, PT, R14, 0x1, PT ;  /* 0x000000010e00780c */ /* 0x000fc80003f05270 */
[----:B------:R-:W-:Y:S02]  /*07f0*/  IADD3 R4, PT, PT, R3, 0x1, RZ ;  /* 0x0000000103047810 */ /* 0x000fe40007ffe0ff */
[----:B------:R-:W-:Y:S01]  /*0800*/  @P1 IMAD.MOV R4, RZ, RZ, R3 ;  /* 0x000000ffff041224 */ /* 0x000fe200078e0203 */
[----:B------:R-:W-:Y:S02]  /*0810*/  ISETP.NE.AND P1, PT, R15, 0x1, PT ;  /* 0x000000010f00780c */ /* 0x000fe40003f25270 */
[----:B------:R1:W3:Y:S01]  /*0820*/  LDS.128 R12, [R2+UR4+0x30] ;  /* 0x00003004020c7984 */ /* 0x0002e20008000c00 */
[----:B------:R-:W-:-:S03]  /*0830*/  VIADD R3, R4, 0x1 ;  /* 0x0000000104037836 */ /* 0x000fc60000000000 */
[----:B------:R-:W-:Y:S01]  /*0840*/  @P0 IADD3 R3, PT, PT, R4, RZ, RZ ;  /* 0x000000ff04030210 */ /* 0x000fe20007ffe0ff */
[----:B-1----:R-:W-:Y:S01]  /*0850*/  VIADD R2, R2, 0x80 ;  /* 0x0000008002027836 */ /* 0x002fe20000000000 */
[----:B--2---:R-:W-:-:S03]  /*0860*/  ISETP.NE.AND P0, PT, R8, 0x1, PT ;  /* 0x000000010800780c */ /* 0x004fc60003f05270 */
[----:B------:R-:W-:Y:S02]  /*0870*/  VIADD R4, R3, 0x1 ;  /* 0x0000000103047836 */ /* 0x000fe40000000000 */
[----:B------:R-:W-:Y:S01]  /*0880*/  @P1 IMAD.MOV R4, RZ, RZ, R3 ;  /* 0x000000ffff041224 */ /* 0x000fe200078e0203 */
[----:B------:R-:W-:-:S04]  /*0890*/  ISETP.NE.AND P1, PT, R9, 0x1, PT ;  /* 0x000000010900780c */ /* 0x000fc80003f25270 */
[----:B------:R-:W-:-:S03]  /*08a0*/  IADD3 R3, PT, PT, R4, 0x1, RZ ;  /* 0x0000000104037810 */ /* 0x000fc60007ffe0ff */
[----:B------:R-:W-:Y:S01]  /*08b0*/  @P0 IMAD.MOV R3, RZ, RZ, R4 ;  /* 0x000000ffff030224 */ /* 0x000fe200078e0204 */
[----:B------:R-:W-:-:S03]  /*08c0*/  ISETP.NE.AND P0, PT, R10, 0x1, PT ;  /* 0x000000010a00780c */ /* 0x000fc60003f05270 */
[C---:B------:R-:W-:Y:S02]  /*08d0*/  VIADD R4, R3.reuse, 0x1 ;  /* 0x0000000103047836 */ /* 0x040fe40000000000 */
[----:B------:R-:W-:Y:S02]  /*08e0*/  @P1 IADD3 R4, PT, PT, R3, RZ, RZ ;  /* 0x000000ff03041210 */ /* 0x000fe40007ffe0ff */
[----:B------:R-:W-:-:S03]  /*08f0*/  ISETP.NE.AND P1, PT, R11, 0x1, PT ;  /* 0x000000010b00780c */ /* 0x000fc60003f25270 */
[----:B------:R-:W-:-:S03]  /*0900*/  VIADD R3, R4, 0x1 ;  /* 0x0000000104037836 */ /* 0x000fc60000000000 */
[----:B------:R-:W-:Y:S01]  /*0910*/  @P0 IMAD.MOV R3, RZ, RZ, R4 ;  /* 0x000000ffff030224 */ /* 0x000fe200078e0204 */
[----:B---3--:R-:W-:-:S04]  /*0920*/  ISETP.NE.AND P0, PT, R12, 0x1, PT ;  /* 0x000000010c00780c */ /* 0x008fc80003f05270 */
[----:B------:R-:W-:Y:S02]  /*0930*/  IADD3 R4, PT, PT, R3, 0x1, RZ ;  /* 0x0000000103047810 */ /* 0x000fe40007ffe0ff */
[----:B------:R-:W-:Y:S01]  /*0940*/  @P1 IMAD.MOV R4, RZ, RZ, R3 ;  /* 0x000000ffff041224 */ /* 0x000fe200078e0203 */
[----:B------:R-:W-:-:S03]  /*0950*/  ISETP.NE.AND P1, PT, R13, 0x1, PT ;  /* 0x000000010d00780c */ /* 0x000fc60003f25270 */
[----:B------:R-:W-:-:S03]  /*0960*/  VIADD R3, R4, 0x1 ;  /* 0x0000000104037836 */ /* 0x000fc60000000000 */
[----:B------:R-:W-:Y:S02]  /*0970*/  @P0 IADD3 R3, PT, PT, R4, RZ, RZ ;  /* 0x000000ff04030210 */ /* 0x000fe40007ffe0ff */
[----:B------:R-:W-:-:S03]  /*0980*/  ISETP.NE.AND P0, PT, R14, 0x1, PT ;  /* 0x000000010e00780c */ /* 0x000fc60003f05270 */
[----:B------:R-:W-:Y:S02]  /*0990*/  VIADD R4, R3, 0x1 ;  /* 0x0000000103047836 */ /* 0x000fe40000000000 */
[----:B------:R-:W-:Y:S01]  /*09a0*/  @P1 IMAD.MOV R4, RZ, RZ, R3 ;  /* 0x000000ffff041224 */ /* 0x000fe200078e0203 */
[----:B------:R-:W-:-:S04]  /*09b0*/  ISETP.NE.AND P1, PT, R15, 0x1, PT ;  /* 0x000000010f00780c */ /* 0x000fc80003f25270 */
[----:B------:R-:W-:-:S03]  /*09c0*/  IADD3 R3, PT, PT, R4, 0x1, RZ ;  /* 0x0000000104037810 */ /* 0x000fc60007ffe0ff */
[----:B------:R-:W-:Y:S01]  /*09d0*/  @P0 IMAD.MOV R3, RZ, RZ, R4 ;  /* 0x000000ffff030224 */ /* 0x000fe200078e0204 */
[----:B------:R-:W-:-:S04]  /*09e0*/  ISETP.NE.AND P0, PT, R2, 0x440, PT ;  /* 0x000004400200780c */ /* 0x000fc80003f05270 */
[----:B------:R-:W-:Y:S01]  /*09f0*/  IADD3 R9, PT, PT, R3, 0x1, RZ ;  /* 0x0000000103097810 */ /* 0x000fe20007ffe0ff */
[----:B------:R-:W-:-:S08]  /*0a00*/  @P1 IMAD.MOV R9, RZ, RZ, R3 ;  /* 0x000000ffff091224 */ /* 0x000fd000078e0203 */
[----:B------:R-:W-:Y:S05]  /*0a10*/  @P0 BRA `(.L_x_5) ;  /* 0xfffffff800540947 */ /* 0x000fea000383ffff */
[----:B------:R-:W1:Y:S02]  /*0a20*/  LDC.64 R2, c[0x0][0x380] ;  /* 0x0000e000ff027b82 */ /* 0x000e640000000a00 */
[----:B-1----:R-:W-:-:S05]  /*0a30*/  IMAD.WIDE.U32 R2, R0, 0x4, R2 ;  /* 0x0000000400027825 */ /* 0x002fca00078e0002 */
[----:B0-----:R-:W-:Y:S01]  /*0a40*/  STG.E desc[UR6][R2.64], R9 ;  /* 0x0000000902007986 */ /* 0x001fe2000c101906 */
[----:B------:R-:W-:Y:S05]  /*0a50*/  EXIT ;  /* 0x000000000000794d */ /* 0x000fea0003800000 */
.L_x_6:
[----:B------:R-:W-:-:S00]  /*0a60*/  BRA `(.L_x_6) ;  /* 0xfffffffc00fc7947 */ /* 0x000fc0000383ffff */
[----:B------:R-:W-:-:S00]  /*0a70*/  NOP ;  /* 0x0000000000007918 */ /* 0x000fc00000000000 */
        /* <DEDUP_REMOVED lines=8> */
.L_x_7:


//--------------------- .nv.shared._Z11prime_countPi --------------------------
	.section	.nv.shared._Z11prime_countPi,"aw",@nobits
	.sectionflags	@""
	.align	4
.nv.shared._Z11prime_countPi:
	.zero		2048


//--------------------- .nv.shared.reserved.0     --------------------------
	.section	.nv.shared.reserved.0,"aw",@nobits
	.weak		__nv_reservedSMEM_offset_0_alias
	.size		__nv_reservedSMEM_offset_0_alias, 0, 64
	.other		__nv_reservedSMEM_offset_0_alias,@"STO_CUDA_RESERVED_SHARED STV_DEFAULT"
__nv_reservedSMEM_offset_0_alias:
	.zero		0
	.zero		64


//--------------------- .nv.constant0._Z11prime_countPi --------------------------
	.section	.nv.constant0._Z11prime_countPi,"a",@progbits
	.sectionflags	@""
	.align	4
.nv.constant0._Z11prime_countPi:
	.zero		904


//--------------------- SYMBOLS --------------------------

	.type		.nv.reservedSmem.offset0,@object
	.size		.nv.reservedSmem.offset0,0x4
	.type		.nv.reservedSmem.cap,@object
	.size		.nv.reservedSmem.cap,0x4
